	.headerflags	@"EF_CUDA_TEXMODE_UNIFIED EF_CUDA_64BIT_ADDRESS EF_CUDA_ACCELERATORS EF_CUDA_SM90 EF_CUDA_VIRTUAL_SM(EF_CUDA_SM90)"
	.elftype	@"ET_EXEC"


//--------------------- .nv.info                  --------------------------
	.section	.nv.info,"",@"SHT_CUDA_INFO"
	.align	4


	//----- nvinfo : EIATTR_REGCOUNT
	.align		4
        /*0000*/ 	.byte	0x04, 0x2f
        /*0002*/ 	.short	(.L_1 - .L_0)
	.align		4
.L_0:
        /*0004*/ 	.word	index@(triton_poi_fused_cat_19)
        /*0008*/ 	.word	0x00000020


	//----- nvinfo : EIATTR_MIN_STACK_SIZE
	.align		4
.L_1:
        /*000c*/ 	.byte	0x04, 0x12
        /*000e*/ 	.short	(.L_3 - .L_2)
	.align		4
.L_2:
        /*0010*/ 	.word	index@(triton_poi_fused_cat_19)
        /*0014*/ 	.word	0x00000000


	//----- nvinfo : EIATTR_FRAME_SIZE
	.align		4
.L_3:
        /*0018*/ 	.byte	0x04, 0x11
        /*001a*/ 	.short	(.L_5 - .L_4)
	.align		4
.L_4:
        /*001c*/ 	.word	index@(triton_poi_fused_cat_19)
        /*0020*/ 	.word	0x00000000


	//----- nvinfo : EIATTR_MIN_STACK_SIZE
	.align		4
.L_5:
        /*0024*/ 	.byte	0x04, 0x12
        /*0026*/ 	.short	(.L_7 - .L_6)
	.align		4
.L_6:
        /*0028*/ 	.word	index@(triton_poi_fused_cat_19)
        /*002c*/ 	.word	0x00000000
.L_7:


//--------------------- .nv.info.triton_poi_fused_cat_19 --------------------------
	.section	.nv.info.triton_poi_fused_cat_19,"",@"SHT_CUDA_INFO"
	.sectionflags	@""
	.align	4


	//----- nvinfo : EIATTR_CUDA_API_VERSION
	.align		4
        /*0000*/ 	.byte	0x04, 0x37
        /*0002*/ 	.short	(.L_9 - .L_8)
.L_8:
        /*0004*/ 	.word	0x0000007c


	//----- nvinfo : EIATTR_KPARAM_INFO
	.align		4
.L_9:
        /*0008*/ 	.byte	0x04, 0x17
        /*000a*/ 	.short	(.L_11 - .L_10)
.L_10:
        /*000c*/ 	.word	0x00000000
        /*0010*/ 	.short	0x0010
        /*0012*/ 	.short	0x0080
        /*0014*/ 	.byte	0x00, 0xf0, 0x11, 0x00


	//----- nvinfo : EIATTR_KPARAM_INFO
	.align		4
.L_11:
        /*0018*/ 	.byte	0x04, 0x17
        /*001a*/ 	.short	(.L_13 - .L_12)
.L_12:
        /*001c*/ 	.word	0x00000000
        /*0020*/ 	.short	0x000f
        /*0022*/ 	.short	0x0078
        /*0024*/ 	.byte	0x00, 0xf4, 0x21, 0x00


	//----- nvinfo : EIATTR_KPARAM_INFO
	.align		4
.L_13:
        /*0028*/ 	.byte	0x04, 0x17
        /*002a*/ 	.short	(.L_15 - .L_14)
.L_14:
        /*002c*/ 	.word	0x00000000
        /*0030*/ 	.short	0x000e
        /*0032*/ 	.short	0x0070
        /*0034*/ 	.byte	0x00, 0xf4, 0x21, 0x00


	//----- nvinfo : EIATTR_KPARAM_INFO
	.align		4
.L_15:
        /*0038*/ 	.byte	0x04, 0x17
        /*003a*/ 	.short	(.L_17 - .L_16)
.L_16:
        /*003c*/ 	.word	0x00000000
        /*0040*/ 	.short	0x000d
        /*0042*/ 	.short	0x0068
        /*0044*/ 	.byte	0x00, 0xf4, 0x21, 0x00


	//----- nvinfo : EIATTR_KPARAM_INFO
	.align		4
.L_17:
        /*0048*/ 	.byte	0x04, 0x17
        /*004a*/ 	.short	(.L_19 - .L_18)
.L_18:
        /*004c*/ 	.word	0x00000000
        /*0050*/ 	.short	0x000c
        /*0052*/ 	.short	0x0060
        /*0054*/ 	.byte	0x00, 0xf4, 0x21, 0x00


	//----- nvinfo : EIATTR_KPARAM_INFO
	.align		4
.L_19:
        /*0058*/ 	.byte	0x04, 0x17
        /*005a*/ 	.short	(.L_21 - .L_20)
.L_20:
        /*005c*/ 	.word	0x00000000
        /*0060*/ 	.short	0x000b
        /*0062*/ 	.short	0x0058
        /*0064*/ 	.byte	0x00, 0xf4, 0x21, 0x00


	//----- nvinfo : EIATTR_KPARAM_INFO
	.align		4
.L_21:
        /*0068*/ 	.byte	0x04, 0x17
        /*006a*/ 	.short	(.L_23 - .L_22)
.L_22:
        /*006c*/ 	.word	0x00000000
        /*0070*/ 	.short	0x000a
        /*0072*/ 	.short	0x0050
        /*0074*/ 	.byte	0x00, 0xf4, 0x21, 0x00


	//----- nvinfo : EIATTR_KPARAM_INFO
	.align		4
.L_23:
        /*0078*/ 	.byte	0x04, 0x17
        /*007a*/ 	.short	(.L_25 - .L_24)
.L_24:
        /*007c*/ 	.word	0x00000000
        /*0080*/ 	.short	0x0009
        /*0082*/ 	.short	0x0048
        /*0084*/ 	.byte	0x00, 0xf4, 0x21, 0x00


	//----- nvinfo : EIATTR_KPARAM_INFO
	.align		4
.L_25:
        /*0088*/ 	.byte	0x04, 0x17
        /*008a*/ 	.short	(.L_27 - .L_26)
.L_26:
        /*008c*/ 	.word	0x00000000
        /*0090*/ 	.short	0x0008
        /*0092*/ 	.short	0x0040
        /*0094*/ 	.byte	0x00, 0xf4, 0x21, 0x00


	//----- nvinfo : EIATTR_KPARAM_INFO
	.align		4
.L_27:
        /*0098*/ 	.byte	0x04, 0x17
        /*009a*/ 	.short	(.L_29 - .L_28)
.L_28:
        /*009c*/ 	.word	0x00000000
        /*00a0*/ 	.short	0x0007
        /*00a2*/ 	.short	0x0038
        /*00a4*/ 	.byte	0x00, 0xf4, 0x21, 0x00


	//----- nvinfo : EIATTR_KPARAM_INFO
	.align		4
.L_29:
        /*00a8*/ 	.byte	0x04, 0x17
        /*00aa*/ 	.short	(.L_31 - .L_30)
.L_30:
        /*00ac*/ 	.word	0x00000000
        /*00b0*/ 	.short	0x0006
        /*00b2*/ 	.short	0x0030
        /*00b4*/ 	.byte	0x00, 0xf4, 0x21, 0x00


	//----- nvinfo : EIATTR_KPARAM_INFO
	.align		4
.L_31:
        /*00b8*/ 	.byte	0x04, 0x17
        /*00ba*/ 	.short	(.L_33 - .L_32)
.L_32:
        /*00bc*/ 	.word	0x00000000
        /*00c0*/ 	.short	0x0005
        /*00c2*/ 	.short	0x0028
        /*00c4*/ 	.byte	0x00, 0xf4, 0x21, 0x00


	//----- nvinfo : EIATTR_KPARAM_INFO
	.align		4
.L_33:
        /*00c8*/ 	.byte	0x04, 0x17
        /*00ca*/ 	.short	(.L_35 - .L_34)
.L_34:
        /*00cc*/ 	.word	0x00000000
        /*00d0*/ 	.short	0x0004
        /*00d2*/ 	.short	0x0020
        /*00d4*/ 	.byte	0x00, 0xf4, 0x21, 0x00


	//----- nvinfo : EIATTR_KPARAM_INFO
	.align		4
.L_35:
        /*00d8*/ 	.byte	0x04, 0x17
        /*00da*/ 	.short	(.L_37 - .L_36)
.L_36:
        /*00dc*/ 	.word	0x00000000
        /*00e0*/ 	.short	0x0003
        /*00e2*/ 	.short	0x0018
        /*00e4*/ 	.byte	0x00, 0xf4, 0x21, 0x00


	//----- nvinfo : EIATTR_KPARAM_INFO
	.align		4
.L_37:
        /*00e8*/ 	.byte	0x04, 0x17
        /*00ea*/ 	.short	(.L_39 - .L_38)
.L_38:
        /*00ec*/ 	.word	0x00000000
        /*00f0*/ 	.short	0x0002
        /*00f2*/ 	.short	0x0010
        /*00f4*/ 	.byte	0x00, 0xf4, 0x21, 0x00


	//----- nvinfo : EIATTR_KPARAM_INFO
	.align		4
.L_39:
        /*00f8*/ 	.byte	0x04, 0x17
        /*00fa*/ 	.short	(.L_41 - .L_40)
.L_40:
        /*00fc*/ 	.word	0x00000000
        /*0100*/ 	.short	0x0001
        /*0102*/ 	.short	0x0008
        /*0104*/ 	.byte	0x00, 0xf4, 0x21, 0x00


	//----- nvinfo : EIATTR_KPARAM_INFO
	.align		4
.L_41:
        /*0108*/ 	.byte	0x04, 0x17
        /*010a*/ 	.short	(.L_43 - .L_42)
.L_42:
        /*010c*/ 	.word	0x00000000
        /*0110*/ 	.short	0x0000
        /*0112*/ 	.short	0x0000
        /*0114*/ 	.byte	0x00, 0xf4, 0x21, 0x00


	//----- nvinfo : EIATTR_SPARSE_MMA_MASK
	.align		4
.L_43:
        /*0118*/ 	.byte	0x03, 0x50
        /*011a*/ 	.short	0x0000


	//----- nvinfo : EIATTR_MAXREG_COUNT
	.align		4
        /*011c*/ 	.byte	0x03, 0x1b
        /*011e*/ 	.short	0x00ff


	//----- nvinfo : EIATTR_EXIT_INSTR_OFFSETS
	.align		4
        /*0120*/ 	.byte	0x04, 0x1c
        /*0122*/ 	.short	(.L_45 - .L_44)


	//   ....[0]....
.L_44:
        /*0124*/ 	.word	0x00000870


	//   ....[1]....
        /*0128*/ 	.word	0x00000890


	//----- nvinfo : EIATTR_REQNTID
	.align		4
.L_45:
        /*012c*/ 	.byte	0x04, 0x10
        /*012e*/ 	.short	(.L_47 - .L_46)
.L_46:
        /*0130*/ 	.word	0x00000080
        /*0134*/ 	.word	0x00000001
        /*0138*/ 	.word	0x00000001


	//----- nvinfo : EIATTR_CBANK_PARAM_SIZE
	.align		4
.L_47:
        /*013c*/ 	.byte	0x03, 0x19
        /*013e*/ 	.short	0x0084


	//----- nvinfo : EIATTR_PARAM_CBANK
	.align		4
        /*0140*/ 	.byte	0x04, 0x0a
        /*0142*/ 	.short	(.L_49 - .L_48)
	.align		4
.L_48:
        /*0144*/ 	.word	index@(.nv.constant0.triton_poi_fused_cat_19)
        /*0148*/ 	.short	0x0210
        /*014a*/ 	.short	0x0084


	//----- nvinfo : EIATTR_SW_WAR
	.align		4
.L_49:
        /*014c*/ 	.byte	0x04, 0x36
        /*014e*/ 	.short	(.L_51 - .L_50)
.L_50:
        /*0150*/ 	.word	0x00000008
.L_51:


//--------------------- .nv.callgraph             --------------------------
	.section	.nv.callgraph,"",@"SHT_CUDA_CALLGRAPH"
	.align	4
	.sectionentsize	8
	.align		4
        /*0000*/ 	.word	0x00000000
	.align		4
        /*0004*/ 	.word	0xffffffff
	.align		4
        /*0008*/ 	.word	0x00000000
	.align		4
        /*000c*/ 	.word	0xfffffffe
	.align		4
        /*0010*/ 	.word	0x00000000
	.align		4
        /*0014*/ 	.word	0xfffffffd
	.align		4
        /*0018*/ 	.word	0x00000000
	.align		4
        /*001c*/ 	.word	0xfffffffc


//--------------------- .text.triton_poi_fused_cat_19 --------------------------
	.section	.text.triton_poi_fused_cat_19,"ax",@progbits
	.align	128
        .global         triton_poi_fused_cat_19
        .type           triton_poi_fused_cat_19,@function
        .size           triton_poi_fused_cat_19,(.L_x_1 - triton_poi_fused_cat_19)
        .other          triton_poi_fused_cat_19,@"STO_CUDA_ENTRY STV_DEFAULT"
triton_poi_fused_cat_19:
.text.triton_poi_fused_cat_19:
[----:B------:R-:W0:Y:S01]  /*0000*/  LDC R1, c[0x0][0x28] ;  /* 0x00000a00ff017b82 */ /* 0x000e220000000800 */
[----:B------:R-:W1:Y:S07]  /*0010*/  S2R R0, SR_TID.X ;  /* 0x0000000000007919 */ /* 0x000e6e0000002100 */
[----:B------:R-:W2:Y:S01]  /*0020*/  LDC.64 R6, c[0x0][0x248] ;  /* 0x00009200ff067b82 */ /* 0x000ea20000000a00 */
[----:B------:R-:W-:Y:S01]  /*0030*/  ULDC.64 UR4, c[0x0][0x208] ;  /* 0x0000820000047ab9 */ /* 0x000fe20000000a00 */
[----:B------:R-:W3:Y:S06]  /*0040*/  S2R R3, SR_CTAID.X ;  /* 0x0000000000037919 */ /* 0x000eec0000002500 */
[----:B------:R-:W4:Y:S08]  /*0050*/  LDC.64 R16, c[0x0][0x218] ;  /* 0x00008600ff107b82 */ /* 0x000f300000000a00 */
[----:B------:R-:W5:Y:S08]  /*0060*/  LDC.64 R14, c[0x0][0x250] ;  /* 0x00009400ff0e7b82 */ /* 0x000f700000000a00 */
[----:B------:R-:W4:Y:S01]  /*0070*/  LDC.64 R8, c[0x0][0x230] ;  /* 0x00008c00ff087b82 */ /* 0x000f220000000a00 */
[----:B-1----:R-:W-:-:S07]  /*0080*/  IMAD.SHL.U32 R0, R0, 0x2, RZ ;  /* 0x0000000200007824 */ /* 0x002fce00078e00ff */
[----:B------:R-:W1:Y:S01]  /*0090*/  LDC.64 R28, c[0x0][0x268] ;  /* 0x00009a00ff1c7b82 */ /* 0x000e620000000a00 */
[----:B------:R-:W-:-:S05]  /*00a0*/  LOP3.LUT R0, R0, 0xfe, RZ, 0xc0, !PT ;  /* 0x000000fe00007812 */ /* 0x000fca00078ec0ff */
[----:B---3--:R-:W-:-:S05]  /*00b0*/  IMAD R2, R3, 0x100, R0 ;  /* 0x0000010003027824 */ /* 0x008fca00078e0200 */
[----:B------:R-:W-:-:S04]  /*00c0*/  SHF.R.S32.HI R3, RZ, 0x1f, R2 ;  /* 0x0000001fff037819 */ /* 0x000fc80000011402 */
[CC--:B------:R-:W-:Y:S02]  /*00d0*/  LEA.HI R0, R3.reuse, R2.reuse, RZ, 0x4 ;  /* 0x0000000203007211 */ /* 0x0c0fe400078f20ff */
[-C--:B------:R-:W-:Y:S02]  /*00e0*/  LEA.HI R11, R3, R2.reuse, RZ, 0x2 ;  /* 0x00000002030b7211 */ /* 0x080fe400078f10ff */
[----:B------:R-:W-:Y:S02]  /*00f0*/  SHF.R.S32.HI R5, RZ, 0x4, R0 ;  /* 0x00000004ff057819 */ /* 0x000fe40000011400 */
[----:B------:R-:W-:Y:S02]  /*0100*/  SHF.R.S32.HI R12, RZ, 0x2, R11 ;  /* 0x00000002ff0c7819 */ /* 0x000fe4000001140b */
[----:B------:R-:W-:Y:S02]  /*0110*/  LEA.HI R4, R5, R5, RZ, 0x3 ;  /* 0x0000000505047211 */ /* 0x000fe400078f18ff */
[----:B------:R-:W-:-:S02]  /*0120*/  LEA.HI R10, R3, R2, RZ, 0x7 ;  /* 0x00000002030a7211 */ /* 0x000fc400078f38ff */
[----:B------:R-:W-:Y:S02]  /*0130*/  LOP3.LUT R4, R4, 0xfffffff8, RZ, 0xc0, !PT ;  /* 0xfffffff804047812 */ /* 0x000fe400078ec0ff */
[----:B------:R-:W-:Y:S02]  /*0140*/  LOP3.LUT R11, R11, 0xfffffffc, RZ, 0xc0, !PT ;  /* 0xfffffffc0b0b7812 */ /* 0x000fe400078ec0ff */
[----:B------:R-:W-:Y:S01]  /*0150*/  LOP3.LUT R3, R0, 0xfffffff0, RZ, 0xc0, !PT ;  /* 0xfffffff000037812 */ /* 0x000fe200078ec0ff */
[----:B------:R-:W-:Y:S01]  /*0160*/  IMAD.IADD R5, R5, 0x1, -R4 ;  /* 0x0000000105057824 */ /* 0x000fe200078e0a04 */
[----:B------:R-:W-:Y:S01]  /*0170*/  LEA.HI R0, R12, R12, RZ, 0x2 ;  /* 0x0000000c0c007211 */ /* 0x000fe200078f10ff */
[C---:B------:R-:W-:Y:S01]  /*0180*/  IMAD.IADD R19, R2.reuse, 0x1, -R11 ;  /* 0x0000000102137824 */ /* 0x040fe200078e0a0b */
[----:B------:R-:W-:Y:S01]  /*0190*/  SHF.R.S32.HI R4, RZ, 0x7, R10 ;  /* 0x00000007ff047819 */ /* 0x000fe2000001140a */
[----:B------:R-:W-:Y:S01]  /*01a0*/  IMAD.IADD R3, R2, 0x1, -R3 ;  /* 0x0000000102037824 */ /* 0x000fe200078e0a03 */
[----:B------:R-:W-:Y:S01]  /*01b0*/  ISETP.NE.AND P0, PT, R5, 0x4, PT ;  /* 0x000000040500780c */ /* 0x000fe20003f05270 */
[----:B--2---:R-:W-:Y:S01]  /*01c0*/  IMAD.WIDE R18, R19, 0x4, R6 ;  /* 0x0000000413127825 */ /* 0x004fe200078e0206 */
[----:B------:R-:W-:-:S02]  /*01d0*/  LOP3.LUT R11, R0, 0xfffffffc, RZ, 0xc0, !PT ;  /* 0xfffffffc000b7812 */ /* 0x000fc400078ec0ff */
[----:B------:R-:W-:Y:S02]  /*01e0*/  CS2R R6, SRZ ;  /* 0x0000000000067805 */ /* 0x000fe4000001ff00 */
[----:B------:R-:W-:Y:S01]  /*01f0*/  ISETP.LT.AND P5, PT, R2, 0x200, !P0 ;  /* 0x000002000200780c */ /* 0x000fe200047a1270 */
[----:B------:R-:W-:Y:S01]  /*0200*/  IMAD.IADD R21, R12, 0x1, -R11 ;  /* 0x000000010c157824 */ /* 0x000fe200078e0a0b */
[----:B------:R-:W-:Y:S01]  /*0210*/  CS2R R12, SRZ ;  /* 0x00000000000c7805 */ /* 0x000fe2000001ff00 */
[----:B------:R-:W-:Y:S02]  /*0220*/  IMAD R11, R4, 0x10, R3 ;  /* 0x00000010040b7824 */ /* 0x000fe400078e0203 */
[----:B------:R-:W-:Y:S02]  /*0230*/  IMAD.MOV.U32 R20, RZ, RZ, RZ ;  /* 0x000000ffff147224 */ /* 0x000fe400078e00ff */
[----:B----4-:R-:W-:Y:S02]  /*0240*/  IMAD.WIDE R22, R11, 0x4, R16 ;  /* 0x000000040b167825 */ /* 0x010fe400078e0210 */
[----:B------:R-:W2:Y:S04]  /*0250*/  LDC.64 R16, c[0x0][0x258] ;  /* 0x00009600ff107b82 */ /* 0x000ea80000000a00 */
[----:B------:R-:W3:Y:S01]  /*0260*/  @P5 LDG.E.EL.64 R12, desc[UR4][R18.64] ;  /* 0x00000004120c5981 */ /* 0x000ee2000c2e1b00 */
[----:B-----5:R-:W-:-:S03]  /*0270*/  IMAD.WIDE R14, R21, 0x4, R14 ;  /* 0x00000004150e7825 */ /* 0x020fc600078e020e */
[----:B------:R4:W5:Y:S01]  /*0280*/  @P5 LDG.E.EL.64 R6, desc[UR4][R22.64] ;  /* 0x0000000416065981 */ /* 0x000962000c2e1b00 */
[----:B------:R-:W-:-:S03]  /*0290*/  IMAD.MOV.U32 R25, RZ, RZ, RZ ;  /* 0x000000ffff197224 */ /* 0x000fc600078e00ff */
[----:B------:R-:W5:Y:S01]  /*02a0*/  @P5 LDG.E.EL R20, desc[UR4][R14.64] ;  /* 0x000000040e145981 */ /* 0x000f62000c2e1900 */
[----:B------:R-:W-:Y:S02]  /*02b0*/  IMAD.MOV.U32 R3, RZ, RZ, RZ ;  /* 0x000000ffff037224 */ /* 0x000fe400078e00ff */
[----:B------:R-:W-:Y:S01]  /*02c0*/  IMAD.MOV.U32 R27, RZ, RZ, RZ ;  /* 0x000000ffff1b7224 */ /* 0x000fe200078e00ff */
[----:B------:R1:W5:Y:S01]  /*02d0*/  @P5 LDG.E.EL R25, desc[UR4][R14.64] ;  /* 0x000000040e195981 */ /* 0x000362000c2e1900 */
[----:B0-----:R-:W-:Y:S01]  /*02e0*/  IMAD.WIDE R8, R4, 0x4, R8 ;  /* 0x0000000404087825 */ /* 0x001fe200078e0208 */
[----:B----4-:R-:W0:Y:S04]  /*02f0*/  LDC.64 R22, c[0x0][0x270] ;  /* 0x00009c00ff167b82 */ /* 0x010e280000000a00 */
[----:B------:R-:W4:Y:S04]  /*0300*/  @P5 LDG.E.EL R3, desc[UR4][R8.64] ;  /* 0x0000000408035981 */ /* 0x000f28000c2e1900 */
[----:B-1----:R-:W1:Y:S01]  /*0310*/  LDC.64 R14, c[0x0][0x260] ;  /* 0x00009800ff0e7b82 */ /* 0x002e620000000a00 */
[----:B------:R2:W4:Y:S01]  /*0320*/  @P5 LDG.E.EL R27, desc[UR4][R8.64] ;  /* 0x00000004081b5981 */ /* 0x000522000c2e1900 */
[----:B------:R-:W-:-:S04]  /*0330*/  ISETP.NE.AND P1, PT, R5, 0x5, PT ;  /* 0x000000050500780c */ /* 0x000fc80003f25270 */
[C---:B------:R-:W-:Y:S02]  /*0340*/  ISETP.LT.AND P6, PT, R2.reuse, 0x200, !P1 ;  /* 0x000002000200780c */ /* 0x040fe40004fc1270 */
[----:B------:R-:W-:Y:S02]  /*0350*/  ISETP.NE.AND P2, PT, R5, 0x6, PT ;  /* 0x000000060500780c */ /* 0x000fe40003f45270 */
[----:B------:R-:W-:Y:S02]  /*0360*/  CS2R R18, SRZ ;  /* 0x0000000000127805 */ /* 0x000fe4000001ff00 */
[----:B--2---:R-:W-:Y:S02]  /*0370*/  CS2R R8, SRZ ;  /* 0x0000000000087805 */ /* 0x004fe4000001ff00 */
[----:B------:R-:W-:Y:S01]  /*0380*/  ISETP.LT.AND P3, PT, R2, 0x200, !P2 ;  /* 0x000002000200780c */ /* 0x000fe20005761270 */
[----:B------:R-:W-:-:S04]  /*0390*/  IMAD.WIDE R16, R11, 0x4, R16 ;  /* 0x000000040b107825 */ /* 0x000fc800078e0210 */
[C---:B0-----:R-:W-:Y:S01]  /*03a0*/  IMAD.WIDE R22, R11.reuse, 0x4, R22 ;  /* 0x000000040b167825 */ /* 0x041fe200078e0216 */
[----:B------:R0:W2:Y:S03]  /*03b0*/  @P6 LDG.E.EL.64 R18, desc[UR4][R16.64] ;  /* 0x0000000410126981 */ /* 0x0000a6000c2e1b00 */
[----:B-1----:R-:W-:-:S05]  /*03c0*/  IMAD.WIDE R14, R11, 0x4, R14 ;  /* 0x000000040b0e7825 */ /* 0x002fca00078e020e */
[----:B------:R1:W2:Y:S01]  /*03d0*/  @P6 LDG.E.EL.64 R8, desc[UR4][R14.64] ;  /* 0x000000040e086981 */ /* 0x0002a2000c2e1b00 */
[----:B0-----:R-:W-:Y:S01]  /*03e0*/  CS2R R16, SRZ ;  /* 0x0000000000107805 */ /* 0x001fe2000001ff00 */
[----:B------:R-:W-:-:S05]  /*03f0*/  IMAD.WIDE R28, R11, 0x4, R28 ;  /* 0x000000040b1c7825 */ /* 0x000fca00078e021c */
[----:B------:R0:W2:Y:S01]  /*0400*/  @P3 LDG.E.EL.64 R16, desc[UR4][R28.64] ;  /* 0x000000041c103981 */ /* 0x0000a2000c2e1b00 */
[----:B-1----:R-:W-:-:S06]  /*0410*/  CS2R R14, SRZ ;  /* 0x00000000000e7805 */ /* 0x002fcc000001ff00 */
[----:B------:R1:W2:Y:S01]  /*0420*/  @P3 LDG.E.EL.64 R14, desc[UR4][R22.64] ;  /* 0x00000004160e3981 */ /* 0x0002a2000c2e1b00 */
[----:B0-----:R-:W0:Y:S08]  /*0430*/  LDC.64 R28, c[0x0][0x238] ;  /* 0x00008e00ff1c7b82 */ /* 0x001e300000000a00 */
[----:B-1----:R-:W1:Y:S01]  /*0440*/  LDC.64 R22, c[0x0][0x278] ;  /* 0x00009e00ff167b82 */ /* 0x002e620000000a00 */
[----:B------:R-:W-:Y:S01]  /*0450*/  ISETP.GT.AND P4, PT, R5, 0x6, PT ;  /* 0x000000060500780c */ /* 0x000fe20003f84270 */
[----:B0-----:R-:W2:Y:S01]  /*0460*/  LDG.E R28, desc[UR4][R28.64] ;  /* 0x000000041c1c7981 */ /* 0x001ea2000c1e1900 */
[----:B-1----:R-:W-:Y:S01]  /*0470*/  IMAD.WIDE R22, R11, 0x4, R22 ;  /* 0x000000040b167825 */ /* 0x002fe200078e0216 */
[----:B---3--:R-:W-:-:S02]  /*0480*/  SEL R26, R13, RZ, P5 ;  /* 0x000000ff0d1a7207 */ /* 0x008fc40002800000 */
[----:B------:R-:W-:Y:S02]  /*0490*/  LOP3.LUT R13, R10, 0xffffff80, RZ, 0xc0, !PT ;  /* 0xffffff800a0d7812 */ /* 0x000fe400078ec0ff */
[----:B-----5:R-:W-:-:S03]  /*04a0*/  SEL R0, R6, RZ, P5 ;  /* 0x000000ff06007207 */ /* 0x020fc60002800000 */
[----:B------:R-:W-:Y:S01]  /*04b0*/  IMAD.IADD R21, R2, 0x1, -R13 ;  /* 0x0000000102157824 */ /* 0x000fe200078e0a0d */
[----:B------:R-:W-:Y:S02]  /*04c0*/  SEL R6, R7, RZ, P5 ;  /* 0x000000ff07067207 */ /* 0x000fe40002800000 */
[----:B------:R-:W-:Y:S01]  /*04d0*/  SEL R7, R20, RZ, P5 ;  /* 0x000000ff14077207 */ /* 0x000fe20002800000 */
[----:B------:R-:W-:Y:S02]  /*04e0*/  IMAD R4, R4, 0x40, R21 ;  /* 0x0000004004047824 */ /* 0x000fe400078e0215 */
[----:B------:R-:W0:Y:S01]  /*04f0*/  LDC.64 R20, c[0x0][0x280] ;  /* 0x0000a000ff147b82 */ /* 0x000e220000000a00 */
[----:B------:R-:W-:Y:S02]  /*0500*/  SEL R24, R12, RZ, P5 ;  /* 0x000000ff0c187207 */ /* 0x000fe40002800000 */
[----:B------:R-:W-:Y:S02]  /*0510*/  SEL R25, R25, RZ, P5 ;  /* 0x000000ff19197207 */ /* 0x000fe40002800000 */
[----:B----4-:R-:W-:-:S02]  /*0520*/  SEL R3, R3, RZ, P5 ;  /* 0x000000ff03037207 */ /* 0x010fc40002800000 */
[----:B------:R-:W-:Y:S02]  /*0530*/  SEL R27, R27, RZ, P5 ;  /* 0x000000ff1b1b7207 */ /* 0x000fe40002800000 */
[----:B------:R-:W-:Y:S02]  /*0540*/  ISETP.LT.AND P5, PT, R2, 0x200, P4 ;  /* 0x000002000200780c */ /* 0x000fe400027a1270 */
[----:B------:R-:W-:-:S11]  /*0550*/  CS2R R12, SRZ ;  /* 0x00000000000c7805 */ /* 0x000fd6000001ff00 */
[----:B------:R1:W3:Y:S01]  /*0560*/  @P5 LDG.E.EL.64 R12, desc[UR4][R22.64] ;  /* 0x00000004160c5981 */ /* 0x0002e2000c2e1b00 */
[----:B0-----:R-:W-:Y:S01]  /*0570*/  IMAD.WIDE R20, R11, 0x4, R20 ;  /* 0x000000040b147825 */ /* 0x001fe200078e0214 */
[----:B------:R-:W-:Y:S02]  /*0580*/  CS2R R10, SRZ ;  /* 0x00000000000a7805 */ /* 0x000fe4000001ff00 */
[----:B--2---:R-:W-:-:S04]  /*0590*/  SEL R18, R18, RZ, P6 ;  /* 0x000000ff12127207 */ /* 0x004fc80003000000 */
[----:B------:R0:W2:Y:S01]  /*05a0*/  @P5 LDG.E.EL.64 R10, desc[UR4][R20.64] ;  /* 0x00000004140a5981 */ /* 0x0000a2000c2e1b00 */
[----:B-1----:R-:W1:Y:S01]  /*05b0*/  LDC.64 R22, c[0x0][0x210] ;  /* 0x00008400ff167b82 */ /* 0x002e620000000a00 */
[----:B------:R-:W-:Y:S02]  /*05c0*/  SEL R19, R19, RZ, P6 ;  /* 0x000000ff13137207 */ /* 0x000fe40003000000 */
[----:B------:R-:W-:Y:S02]  /*05d0*/  SEL R29, R8, RZ, P6 ;  /* 0x000000ff081d7207 */ /* 0x000fe40003000000 */
[----:B------:R-:W-:Y:S02]  /*05e0*/  SEL R8, R9, RZ, P6 ;  /* 0x000000ff09087207 */ /* 0x000fe40003000000 */
[----:B------:R-:W-:Y:S02]  /*05f0*/  ISETP.GE.AND P6, PT, R5, 0x4, PT ;  /* 0x000000040500780c */ /* 0x000fe40003fc6270 */
[----:B------:R-:W-:-:S02]  /*0600*/  SEL R16, R16, RZ, P3 ;  /* 0x000000ff10107207 */ /* 0x000fc40001800000 */
[----:B------:R-:W-:Y:S02]  /*0610*/  SEL R17, R17, RZ, P3 ;  /* 0x000000ff11117207 */ /* 0x000fe40001800000 */
[----:B------:R-:W-:Y:S02]  /*0620*/  SEL R9, R14, RZ, P3 ;  /* 0x000000ff0e097207 */ /* 0x000fe40001800000 */
[----:B------:R-:W-:Y:S02]  /*0630*/  SEL R14, R15, RZ, P3 ;  /* 0x000000ff0f0e7207 */ /* 0x000fe40001800000 */
[----:B------:R-:W-:Y:S01]  /*0640*/  ISETP.LT.AND P3, PT, R2, 0x200, !P6 ;  /* 0x000002000200780c */ /* 0x000fe20007761270 */
[----:B-1----:R-:W-:Y:S01]  /*0650*/  IMAD.WIDE R22, R4, 0x4, R22 ;  /* 0x0000000404167825 */ /* 0x002fe200078e0216 */
[----:B------:R-:W-:-:S11]  /*0660*/  CS2R R4, SRZ ;  /* 0x0000000000047805 */ /* 0x000fd6000001ff00 */
[----:B------:R-:W4:Y:S01]  /*0670*/  @P3 LDG.E.64 R4, desc[UR4][R22.64] ;  /* 0x0000000416043981 */ /* 0x000f22000c1e1b00 */
[----:B------:R-:W-:-:S04]  /*0680*/  FADD R3, R28, R3 ;  /* 0x000000031c037221 */ /* 0x000fc80000000000 */
[----:B0-----:R-:W-:Y:S01]  /*0690*/  FADD R20, R3, -R3 ;  /* 0x8000000303147221 */ /* 0x001fe20000000000 */
[----:B------:R-:W-:-:S03]  /*06a0*/  FADD R27, R28, R27 ;  /* 0x0000001b1c1b7221 */ /* 0x000fc60000000000 */
[----:B------:R-:W-:Y:S01]  /*06b0*/  FFMA R3, R20, R24, R3 ;  /* 0x0000001814037223 */ /* 0x000fe20000000003 */
[----:B------:R-:W-:-:S03]  /*06c0*/  FADD R20, R27, -R27 ;  /* 0x8000001b1b147221 */ /* 0x000fc60000000000 */
[----:B------:R-:W-:Y:S01]  /*06d0*/  FADD R15, -R0, R3 ;  /* 0x00000003000f7221 */ /* 0x000fe20000000100 */
[----:B------:R-:W-:Y:S02]  /*06e0*/  FFMA R3, R20, R26, R27 ;  /* 0x0000001a14037223 */ /* 0x000fe4000000001b */
[----:B------:R-:W0:Y:S01]  /*06f0*/  LDC.64 R20, c[0x0][0x288] ;  /* 0x0000a200ff147b82 */ /* 0x000e220000000a00 */
[----:B------:R-:W-:Y:S01]  /*0700*/  FFMA R0, R15, R7, R0 ;  /* 0x000000070f007223 */ /* 0x000fe20000000000 */
[----:B------:R-:W-:Y:S01]  /*0710*/  FADD R9, R16, R9 ;  /* 0x0000000910097221 */ /* 0x000fe20000000000 */
[----:B------:R-:W-:Y:S01]  /*0720*/  FADD R14, R17, R14 ;  /* 0x0000000e110e7221 */ /* 0x000fe20000000000 */
[----:B------:R-:W-:Y:S01]  /*0730*/  FADD R3, -R6, R3 ;  /* 0x0000000306037221 */ /* 0x000fe20000000100 */
[----:B------:R-:W-:Y:S01]  /*0740*/  FADD R18, R18, R29 ;  /* 0x0000001d12127221 */ /* 0x000fe20000000000 */
[----:B------:R-:W-:Y:S02]  /*0750*/  FADD R19, R19, R8 ;  /* 0x0000000813137221 */ /* 0x000fe40000000000 */
[----:B------:R-:W-:Y:S01]  /*0760*/  FFMA R6, R3, R25, R6 ;  /* 0x0000001903067223 */ /* 0x000fe20000000006 */
[----:B0-----:R-:W-:Y:S01]  /*0770*/  IMAD.WIDE R20, R2, 0x4, R20 ;  /* 0x0000000402147825 */ /* 0x001fe200078e0214 */
[----:B---3--:R-:W-:-:S02]  /*0780*/  SEL R7, R12, RZ, P5 ;  /* 0x000000ff0c077207 */ /* 0x008fc40002800000 */
[----:B------:R-:W-:Y:S02]  /*0790*/  SEL R12, R13, RZ, P5 ;  /* 0x000000ff0d0c7207 */ /* 0x000fe40002800000 */
[----:B--2---:R-:W-:Y:S02]  /*07a0*/  SEL R10, R10, RZ, P5 ;  /* 0x000000ff0a0a7207 */ /* 0x004fe40002800000 */
[----:B------:R-:W-:-:S03]  /*07b0*/  SEL R11, R11, RZ, P5 ;  /* 0x000000ff0b0b7207 */ /* 0x000fc60002800000 */
[----:B------:R-:W-:Y:S02]  /*07c0*/  FADD R10, R7, R10 ;  /* 0x0000000a070a7221 */ /* 0x000fe40000000000 */
[----:B------:R-:W-:-:S03]  /*07d0*/  FADD R11, R12, R11 ;  /* 0x0000000b0c0b7221 */ /* 0x000fc60000000000 */
[----:B------:R-:W-:Y:S02]  /*07e0*/  @P2 FSEL R9, R10, RZ, P4 ;  /* 0x000000ff0a092208 */ /* 0x000fe40002000000 */
[----:B------:R-:W-:Y:S02]  /*07f0*/  @P2 FSEL R14, R11, RZ, P4 ;  /* 0x000000ff0b0e2208 */ /* 0x000fe40002000000 */
[----:B------:R-:W-:Y:S02]  /*0800*/  ISETP.GE.AND P2, PT, R2, 0x200, PT ;  /* 0x000002000200780c */ /* 0x000fe40003f46270 */
[----:B------:R-:W-:Y:S02]  /*0810*/  @P0 FSEL R0, R18, R9, !P1 ;  /* 0x0000000912000208 */ /* 0x000fe40004800000 */
[----:B------:R-:W-:Y:S02]  /*0820*/  @P0 FSEL R6, R19, R14, !P1 ;  /* 0x0000000e13060208 */ /* 0x000fe40004800000 */
[----:B----4-:R-:W-:-:S02]  /*0830*/  SEL R3, R4, RZ, P3 ;  /* 0x000000ff04037207 */ /* 0x010fc40001800000 */
[----:B------:R-:W-:Y:S02]  /*0840*/  SEL R5, R5, RZ, P3 ;  /* 0x000000ff05057207 */ /* 0x000fe40001800000 */
[----:B------:R-:W-:Y:S02]  /*0850*/  SEL R4, R3, R0, !P6 ;  /* 0x0000000003047207 */ /* 0x000fe40007000000 */
[----:B------:R-:W-:Y:S01]  /*0860*/  SEL R5, R5, R6, !P6 ;  /* 0x0000000605057207 */ /* 0x000fe20007000000 */
[----:B------:R-:W-:Y:S06]  /*0870*/  @P2 EXIT ;  /* 0x000000000000294d */ /* 0x000fec0003800000 */
[----:B------:R-:W-:Y:S01]  /*0880*/  STG.E.64 desc[UR4][R20.64], R4 ;  /* 0x0000000414007986 */ /* 0x000fe2000c101b04 */
[----:B------:R-:W-:Y:S05]  /*0890*/  EXIT ;  /* 0x000000000000794d */ /* 0x000fea0003800000 */
.L_x_0:
[----:B------:R-:W-:-:S00]  /*08a0*/  BRA `(.L_x_0) ;  /* 0xfffffffc00fc7947 */ /* 0x000fc0000383ffff */
[----:B------:R-:W-:-:S00]  /*08b0*/  NOP ;  /* 0x0000000000007918 */ /* 0x000fc00000000000 */
        /* <DEDUP_REMOVED lines=12> */
.L_x_1:


//--------------------- .nv.constant0.triton_poi_fused_cat_19 --------------------------
	.section	.nv.constant0.triton_poi_fused_cat_19,"a",@progbits
	.sectionflags	@""
	.align	4
.nv.constant0.triton_poi_fused_cat_19:
	.zero		660
